//
// Generated by NVIDIA NVVM Compiler
//
// Compiler Build ID: CL-36424714
// Cuda compilation tools, release 13.0, V13.0.88
// Based on NVVM 20.0.0
//

.version 9.0
.target sm_100
.address_size 64

	// .globl	_Z20matrix_multipl_tiledPfS_S_iii
// _ZZ20matrix_multipl_tiledPfS_S_iiiE6tile_A has been demoted
// _ZZ20matrix_multipl_tiledPfS_S_iiiE6tile_B has been demoted

.visible .entry _Z20matrix_multipl_tiledPfS_S_iii(
	.param .u64 .ptr .align 1 _Z20matrix_multipl_tiledPfS_S_iii_param_0,
	.param .u64 .ptr .align 1 _Z20matrix_multipl_tiledPfS_S_iii_param_1,
	.param .u64 .ptr .align 1 _Z20matrix_multipl_tiledPfS_S_iii_param_2,
	.param .u32 _Z20matrix_multipl_tiledPfS_S_iii_param_3,
	.param .u32 _Z20matrix_multipl_tiledPfS_S_iii_param_4,
	.param .u32 _Z20matrix_multipl_tiledPfS_S_iii_param_5
)
{
	.reg .pred 	%p<21>;
	.reg .b32 	%r<72>;
	.reg .b32 	%f<76>;
	.reg .b64 	%rd<57>;
	// demoted variable
	.shared .align 4 .b8 _ZZ20matrix_multipl_tiledPfS_S_iiiE6tile_A[1024];
	// demoted variable
	.shared .align 4 .b8 _ZZ20matrix_multipl_tiledPfS_S_iiiE6tile_B[1024];
	ld.param.u64 	%rd8, [_Z20matrix_multipl_tiledPfS_S_iii_param_0];
	ld.param.u64 	%rd9, [_Z20matrix_multipl_tiledPfS_S_iii_param_1];
	ld.param.u64 	%rd7, [_Z20matrix_multipl_tiledPfS_S_iii_param_2];
	ld.param.u32 	%r36, [_Z20matrix_multipl_tiledPfS_S_iii_param_3];
	ld.param.u32 	%r37, [_Z20matrix_multipl_tiledPfS_S_iii_param_4];
	ld.param.u32 	%r38, [_Z20matrix_multipl_tiledPfS_S_iii_param_5];
	cvta.to.global.u64 	%rd1, %rd9;
	cvta.to.global.u64 	%rd2, %rd8;
	mov.u32 	%r39, %ctaid.y;
	mov.u32 	%r40, %ntid.y;
	mov.u32 	%r64, %tid.y;
	mad.lo.s32 	%r2, %r39, %r40, %r64;
	mov.u32 	%r41, %ctaid.x;
	mov.u32 	%r42, %ntid.x;
	mov.u32 	%r62, %tid.x;
	mad.lo.s32 	%r4, %r41, %r42, %r62;
	setp.lt.s32 	%p1, %r37, 1;
	@%p1 bra 	$L__BB0_7;
	add.s32 	%r43, %r37, 15;
	shr.u32 	%r44, %r43, 4;
	shl.b32 	%r45, %r62, 6;
	mov.u32 	%r46, _ZZ20matrix_multipl_tiledPfS_S_iiiE6tile_A;
	add.s32 	%r47, %r46, %r45;
	shl.b32 	%r48, %r64, 2;
	add.s32 	%r5, %r47, %r48;
	shl.b32 	%r49, %r64, 6;
	mov.u32 	%r50, _ZZ20matrix_multipl_tiledPfS_S_iiiE6tile_B;
	add.s32 	%r51, %r50, %r49;
	shl.b32 	%r52, %r62, 2;
	add.s32 	%r6, %r51, %r52;
	neg.s32 	%r66, %r44;
	mad.lo.s32 	%r65, %r64, %r38, %r4;
	shl.b32 	%r9, %r38, 4;
	mad.lo.s32 	%r63, %r37, %r2, %r62;
$L__BB0_2:
	setp.ge.s32 	%p2, %r2, %r36;
	mul.wide.s32 	%rd10, %r63, 4;
	add.s64 	%rd3, %rd2, %rd10;
	setp.ge.s32 	%p3, %r62, %r37;
	mov.f32 	%f66, 0f00000000;
	or.pred  	%p4, %p2, %p3;
	@%p4 bra 	$L__BB0_4;
	ld.global.f32 	%f66, [%rd3];
$L__BB0_4:
	setp.ge.s32 	%p5, %r4, %r38;
	st.shared.f32 	[%r5], %f66;
	setp.ge.s32 	%p6, %r64, %r37;
	mov.f32 	%f67, 0f00000000;
	or.pred  	%p7, %p5, %p6;
	@%p7 bra 	$L__BB0_6;
	mul.wide.s32 	%rd11, %r65, 4;
	add.s64 	%rd12, %rd1, %rd11;
	ld.global.f32 	%f67, [%rd12];
$L__BB0_6:
	st.shared.f32 	[%r6], %f67;
	bar.sync 	0;
	bar.sync 	0;
	add.s32 	%r66, %r66, 1;
	setp.ne.s32 	%p8, %r66, 0;
	add.s32 	%r65, %r65, %r9;
	add.s32 	%r64, %r64, 16;
	add.s32 	%r63, %r63, 16;
	add.s32 	%r62, %r62, 16;
	@%p8 bra 	$L__BB0_2;
$L__BB0_7:
	setp.ge.s32 	%p9, %r2, %r36;
	setp.ge.s32 	%p10, %r4, %r38;
	or.pred  	%p11, %p9, %p10;
	@%p11 bra 	$L__BB0_21;
	setp.lt.s32 	%p12, %r37, 1;
	mov.f32 	%f75, 0f00000000;
	@%p12 bra 	$L__BB0_20;
	mul.lo.s32 	%r21, %r37, %r2;
	and.b32  	%r22, %r37, 7;
	setp.lt.u32 	%p13, %r37, 8;
	mov.f32 	%f75, 0f00000000;
	mov.b32 	%r70, 0;
	@%p13 bra 	$L__BB0_12;
	and.b32  	%r70, %r37, 2147483640;
	neg.s32 	%r68, %r70;
	shl.b32 	%r25, %r38, 3;
	mul.wide.u32 	%rd13, %r21, 4;
	add.s64 	%rd14, %rd13, %rd2;
	add.s64 	%rd56, %rd14, 16;
	mov.f32 	%f75, 0f00000000;
	mul.wide.s32 	%rd17, %r38, 4;
	mov.u32 	%r67, %r4;
$L__BB0_11:
	.pragma "nounroll";
	ld.global.f32 	%f23, [%rd56+-16];
	mul.wide.s32 	%rd15, %r67, 4;
	add.s64 	%rd16, %rd1, %rd15;
	ld.global.f32 	%f24, [%rd16];
	fma.rn.f32 	%f25, %f23, %f24, %f75;
	ld.global.f32 	%f26, [%rd56+-12];
	add.s64 	%rd18, %rd16, %rd17;
	ld.global.f32 	%f27, [%rd18];
	fma.rn.f32 	%f28, %f26, %f27, %f25;
	ld.global.f32 	%f29, [%rd56+-8];
	add.s64 	%rd19, %rd18, %rd17;
	ld.global.f32 	%f30, [%rd19];
	fma.rn.f32 	%f31, %f29, %f30, %f28;
	ld.global.f32 	%f32, [%rd56+-4];
	add.s64 	%rd20, %rd19, %rd17;
	ld.global.f32 	%f33, [%rd20];
	fma.rn.f32 	%f34, %f32, %f33, %f31;
	ld.global.f32 	%f35, [%rd56];
	add.s64 	%rd21, %rd20, %rd17;
	ld.global.f32 	%f36, [%rd21];
	fma.rn.f32 	%f37, %f35, %f36, %f34;
	ld.global.f32 	%f38, [%rd56+4];
	add.s64 	%rd22, %rd21, %rd17;
	ld.global.f32 	%f39, [%rd22];
	fma.rn.f32 	%f40, %f38, %f39, %f37;
	ld.global.f32 	%f41, [%rd56+8];
	add.s64 	%rd23, %rd22, %rd17;
	ld.global.f32 	%f42, [%rd23];
	fma.rn.f32 	%f43, %f41, %f42, %f40;
	ld.global.f32 	%f44, [%rd56+12];
	add.s64 	%rd24, %rd23, %rd17;
	ld.global.f32 	%f45, [%rd24];
	fma.rn.f32 	%f75, %f44, %f45, %f43;
	add.s32 	%r68, %r68, 8;
	add.s32 	%r67, %r67, %r25;
	add.s64 	%rd56, %rd56, 32;
	setp.ne.s32 	%p14, %r68, 0;
	@%p14 bra 	$L__BB0_11;
$L__BB0_12:
	setp.eq.s32 	%p15, %r22, 0;
	@%p15 bra 	$L__BB0_20;
	and.b32  	%r31, %r37, 3;
	setp.lt.u32 	%p16, %r22, 4;
	@%p16 bra 	$L__BB0_15;
	add.s32 	%r54, %r70, %r21;
	mul.wide.u32 	%rd25, %r54, 4;
	add.s64 	%rd26, %rd2, %rd25;
	ld.global.f32 	%f47, [%rd26];
	mad.lo.s32 	%r55, %r70, %r38, %r4;
	mul.wide.s32 	%rd27, %r55, 4;
	add.s64 	%rd28, %rd1, %rd27;
	ld.global.f32 	%f48, [%rd28];
	fma.rn.f32 	%f49, %f47, %f48, %f75;
	cvt.u64.u32 	%rd29, %r21;
	cvt.u64.u32 	%rd30, %r70;
	add.s64 	%rd31, %rd30, %rd29;
	shl.b64 	%rd32, %rd31, 2;
	add.s64 	%rd33, %rd2, %rd32;
	ld.global.f32 	%f50, [%rd33+4];
	mul.wide.s32 	%rd34, %r38, 4;
	add.s64 	%rd35, %rd28, %rd34;
	ld.global.f32 	%f51, [%rd35];
	fma.rn.f32 	%f52, %f50, %f51, %f49;
	ld.global.f32 	%f53, [%rd33+8];
	add.s64 	%rd36, %rd35, %rd34;
	ld.global.f32 	%f54, [%rd36];
	fma.rn.f32 	%f55, %f53, %f54, %f52;
	ld.global.f32 	%f56, [%rd33+12];
	add.s64 	%rd37, %rd36, %rd34;
	ld.global.f32 	%f57, [%rd37];
	fma.rn.f32 	%f75, %f56, %f57, %f55;
	add.s32 	%r70, %r70, 4;
$L__BB0_15:
	setp.eq.s32 	%p17, %r31, 0;
	@%p17 bra 	$L__BB0_20;
	setp.eq.s32 	%p18, %r31, 1;
	@%p18 bra 	$L__BB0_18;
	add.s32 	%r56, %r70, %r21;
	mul.wide.u32 	%rd38, %r56, 4;
	add.s64 	%rd39, %rd2, %rd38;
	ld.global.f32 	%f59, [%rd39];
	mad.lo.s32 	%r57, %r70, %r38, %r4;
	mul.wide.s32 	%rd40, %r57, 4;
	add.s64 	%rd41, %rd1, %rd40;
	ld.global.f32 	%f60, [%rd41];
	fma.rn.f32 	%f61, %f59, %f60, %f75;
	cvt.u64.u32 	%rd42, %r21;
	cvt.u64.u32 	%rd43, %r70;
	add.s64 	%rd44, %rd43, %rd42;
	shl.b64 	%rd45, %rd44, 2;
	add.s64 	%rd46, %rd2, %rd45;
	ld.global.f32 	%f62, [%rd46+4];
	mul.wide.s32 	%rd47, %r38, 4;
	add.s64 	%rd48, %rd41, %rd47;
	ld.global.f32 	%f63, [%rd48];
	fma.rn.f32 	%f75, %f62, %f63, %f61;
	add.s32 	%r70, %r70, 2;
$L__BB0_18:
	and.b32  	%r58, %r37, 1;
	setp.eq.b32 	%p19, %r58, 1;
	not.pred 	%p20, %p19;
	@%p20 bra 	$L__BB0_20;
	add.s32 	%r59, %r70, %r21;
	mul.wide.u32 	%rd49, %r59, 4;
	add.s64 	%rd50, %rd2, %rd49;
	ld.global.f32 	%f64, [%rd50];
	mad.lo.s32 	%r60, %r70, %r38, %r4;
	mul.wide.s32 	%rd51, %r60, 4;
	add.s64 	%rd52, %rd1, %rd51;
	ld.global.f32 	%f65, [%rd52];
	fma.rn.f32 	%f75, %f64, %f65, %f75;
$L__BB0_20:
	mad.lo.s32 	%r61, %r38, %r2, %r4;
	cvta.to.global.u64 	%rd53, %rd7;
	mul.wide.s32 	%rd54, %r61, 4;
	add.s64 	%rd55, %rd53, %rd54;
	st.global.f32 	[%rd55], %f75;
$L__BB0_21:
	ret;

}


// ===== COMPILED SASS (sm_100) =====

	.target	sm_100

	.elftype	@"ET_EXEC"


//--------------------- .note.nv.tkinfo           --------------------------
	.section	.note.nv.tkinfo,"",@"SHT_NOTE"
	.sectionflags	@"SHF_NOTE_NV_TKINFO"
	.tkinfo
        /*0018*/ 	.word	0x00000002
        /*0030*/ 	.string	""
        /*0030*/ 	.string	"ptxas"
        /*0030*/ 	.string	"Cuda compilation tools, release 13.0, V13.0.88"
        /*0030*/ 	.string	"Build cuda_13.0.r13.0/compiler.36424714_0"
        /*0030*/ 	.string	"-arch sm_100 -m 64 "



//--------------------- .note.nv.cuinfo           --------------------------
	.section	.note.nv.cuinfo,"",@"SHT_NOTE"
	.sectionflags	@"SHF_NOTE_NV_CUINFO"
        /*0018*/ 	.short	0x0002
        /*001a*/ 	.short	0x0064
        /*001c*/ 	.short	0x0082
	.zero		2


//--------------------- .nv.info                  --------------------------
	.section	.nv.info,"",@"SHT_CUDA_INFO"
	.align	4


	//----- nvinfo : EIATTR_REGCOUNT
	.align		4
        /*0000*/ 	.byte	0x04, 0x2f
        /*0002*/ 	.short	(.L_1 - .L_0)
	.align		4
.L_0:
        /*0004*/ 	.word	index@(_Z20matrix_multipl_tiledPfS_S_iii)
        /*0008*/ 	.word	0x00000020


	//----- nvinfo : EIATTR_FRAME_SIZE
	.align		4
.L_1:
        /*000c*/ 	.byte	0x04, 0x11
        /*000e*/ 	.short	(.L_3 - .L_2)
	.align		4
.L_2:
        /*0010*/ 	.word	index@(_Z20matrix_multipl_tiledPfS_S_iii)
        /*0014*/ 	.word	0x00000000


	//----- nvinfo : EIATTR_MIN_STACK_SIZE
	.align		4
.L_3:
        /*0018*/ 	.byte	0x04, 0x12
        /*001a*/ 	.short	(.L_5 - .L_4)
	.align		4
.L_4:
        /*001c*/ 	.word	index@(_Z20matrix_multipl_tiledPfS_S_iii)
        /*0020*/ 	.word	0x00000000
.L_5:


//--------------------- .nv.compat                --------------------------
	.section	.nv.compat,"",@"SHT_CUDA_COMPAT_INFO"
	.align	4
        /*0000*/ 	.byte	0x02, 0x09, 0x00, 0x00, 0x02, 0x02, 0x01, 0x00, 0x02, 0x05, 0x05, 0x00, 0x03, 0x07, 0x01, 0x01
        /*0010*/ 	.byte	0x02, 0x03, 0x00, 0x00, 0x02, 0x06, 0x01, 0x00, 0x04, 0x0b, 0x08, 0x00, 0x09, 0x00, 0x00, 0x00
        /*0020*/ 	.byte	0x00, 0x00, 0x00, 0x00


//--------------------- .nv.info._Z20matrix_multipl_tiledPfS_S_iii --------------------------
	.section	.nv.info._Z20matrix_multipl_tiledPfS_S_iii,"",@"SHT_CUDA_INFO"
	.sectionflags	@""
	.align	4


	//----- nvinfo : EIATTR_CUDA_API_VERSION
	.align		4
        /*0000*/ 	.byte	0x04, 0x37
        /*0002*/ 	.short	(.L_7 - .L_6)
.L_6:
        /*0004*/ 	.word	0x00000082


	//----- nvinfo : EIATTR_KPARAM_INFO
	.align		4
.L_7:
        /*0008*/ 	.byte	0x04, 0x17
        /*000a*/ 	.short	(.L_9 - .L_8)
.L_8:
        /*000c*/ 	.word	0x00000000
        /*0010*/ 	.short	0x0005
        /*0012*/ 	.short	0x0020
        /*0014*/ 	.byte	0x00, 0xf0, 0x11, 0x00


	//----- nvinfo : EIATTR_KPARAM_INFO
	.align		4
.L_9:
        /*0018*/ 	.byte	0x04, 0x17
        /*001a*/ 	.short	(.L_11 - .L_10)
.L_10:
        /*001c*/ 	.word	0x00000000
        /*0020*/ 	.short	0x0004
        /*0022*/ 	.short	0x001c
        /*0024*/ 	.byte	0x00, 0xf0, 0x11, 0x00


	//----- nvinfo : EIATTR_KPARAM_INFO
	.align		4
.L_11:
        /*0028*/ 	.byte	0x04, 0x17
        /*002a*/ 	.short	(.L_13 - .L_12)
.L_12:
        /*002c*/ 	.word	0x00000000
        /*0030*/ 	.short	0x0003
        /*0032*/ 	.short	0x0018
        /*0034*/ 	.byte	0x00, 0xf0, 0x11, 0x00


	//----- nvinfo : EIATTR_KPARAM_INFO
	.align		4
.L_13:
        /*0038*/ 	.byte	0x04, 0x17
        /*003a*/ 	.short	(.L_15 - .L_14)
.L_14:
        /*003c*/ 	.word	0x00000000
        /*0040*/ 	.short	0x0002
        /*0042*/ 	.short	0x0010
        /*0044*/ 	.byte	0x00, 0xf5, 0x21, 0x00


	//----- nvinfo : EIATTR_KPARAM_INFO
	.align		4
.L_15:
        /*0048*/ 	.byte	0x04, 0x17
        /*004a*/ 	.short	(.L_17 - .L_16)
.L_16:
        /*004c*/ 	.word	0x00000000
        /*0050*/ 	.short	0x0001
        /*0052*/ 	.short	0x0008
        /*0054*/ 	.byte	0x00, 0xf5, 0x21, 0x00


	//----- nvinfo : EIATTR_KPARAM_INFO
	.align		4
.L_17:
        /*0058*/ 	.byte	0x04, 0x17
        /*005a*/ 	.short	(.L_19 - .L_18)
.L_18:
        /*005c*/ 	.word	0x00000000
        /*0060*/ 	.short	0x0000
        /*0062*/ 	.short	0x0000
        /*0064*/ 	.byte	0x00, 0xf5, 0x21, 0x00


	//----- nvinfo : EIATTR_SPARSE_MMA_MASK
	.align		4
.L_19:
        /*0068*/ 	.byte	0x03, 0x50
        /*006a*/ 	.short	0x0000


	//----- nvinfo : EIATTR_MAXREG_COUNT
	.align		4
        /*006c*/ 	.byte	0x03, 0x1b
        /*006e*/ 	.short	0x00ff


	//----- nvinfo : EIATTR_NUM_BARRIERS
	.align		4
        /*0070*/ 	.byte	0x02, 0x4c
        /*0072*/ 	.byte	0x01
	.zero		1


	//----- nvinfo : EIATTR_MERCURY_ISA_VERSION
	.align		4
        /*0074*/ 	.byte	0x03, 0x5f
        /*0076*/ 	.short	0x0101


	//----- nvinfo : EIATTR_VRC_CTA_INIT_COUNT
	.align		4
        /*0078*/ 	.byte	0x02, 0x4a
	.zero		1
	.zero		1


	//----- nvinfo : EIATTR_EXIT_INSTR_OFFSETS
	.align		4
        /*007c*/ 	.byte	0x04, 0x1c
        /*007e*/ 	.short	(.L_21 - .L_20)


	//   ....[0]....
.L_20:
        /*0080*/ 	.word	0x000003b0


	//   ....[1]....
        /*0084*/ 	.word	0x00000bb0


	//----- nvinfo : EIATTR_CBANK_PARAM_SIZE
	.align		4
.L_21:
        /*0088*/ 	.byte	0x03, 0x19
        /*008a*/ 	.short	0x0024


	//----- nvinfo : EIATTR_PARAM_CBANK
	.align		4
        /*008c*/ 	.byte	0x04, 0x0a
        /*008e*/ 	.short	(.L_23 - .L_22)
	.align		4
.L_22:
        /*0090*/ 	.word	index@(.nv.constant0._Z20matrix_multipl_tiledPfS_S_iii)
        /*0094*/ 	.short	0x0380
        /*0096*/ 	.short	0x0024


	//----- nvinfo : EIATTR_SW_WAR
	.align		4
.L_23:
        /*0098*/ 	.byte	0x04, 0x36
        /*009a*/ 	.short	(.L_25 - .L_24)
.L_24:
        /*009c*/ 	.word	0x00000008
.L_25:


//--------------------- .nv.callgraph             --------------------------
	.section	.nv.callgraph,"",@"SHT_CUDA_CALLGRAPH"
	.align	4
	.sectionentsize	8
	.align		4
        /*0000*/ 	.word	0x00000000
	.align		4
        /*0004*/ 	.word	0xffffffff
	.align		4
        /*0008*/ 	.word	0x00000000
	.align		4
        /*000c*/ 	.word	0xfffffffe
	.align		4
        /*0010*/ 	.word	0x00000000
	.align		4
        /*0014*/ 	.word	0xfffffffd
	.align		4
        /*0018*/ 	.word	0x00000000
	.align		4
        /*001c*/ 	.word	0xfffffffc


//--------------------- .text._Z20matrix_multipl_tiledPfS_S_iii --------------------------
	.section	.text._Z20matrix_multipl_tiledPfS_S_iii,"ax",@progbits
	.align	128
        .global         _Z20matrix_multipl_tiledPfS_S_iii
        .type           _Z20matrix_multipl_tiledPfS_S_iii,@function
        .size           _Z20matrix_multipl_tiledPfS_S_iii,(.L_x_7 - _Z20matrix_multipl_tiledPfS_S_iii)
        .other          _Z20matrix_multipl_tiledPfS_S_iii,@"STO_CUDA_ENTRY STV_DEFAULT"
_Z20matrix_multipl_tiledPfS_S_iii:
.text._Z20matrix_multipl_tiledPfS_S_iii:
[----:B------:R-:W-:Y:S01]  /*0000*/  LDC R1, c[0x0][0x37c] ;  /* 0x0000df00ff017b82 */ /* 0x000fe20000000800 */
[----:B------:R-:W0:Y:S01]  /*0010*/  LDCU UR6, c[0x0][0x39c] ;  /* 0x00007380ff0677ac */ /* 0x000e220008000800 */
[----:B------:R-:W1:Y:S06]  /*0020*/  S2R R13, SR_TID.Y ;  /* 0x00000000000d7919 */ /* 0x000e6c0000002200 */
[----:B------:R-:W1:Y:S01]  /*0030*/  LDC R19, c[0x0][0x364] ;  /* 0x0000d900ff137b82 */ /* 0x000e620000000800 */
[----:B------:R-:W2:Y:S01]  /*0040*/  LDCU.64 UR8, c[0x0][0x358] ;  /* 0x00006b00ff0877ac */ /* 0x000ea20008000a00 */
[----:B------:R-:W3:Y:S06]  /*0050*/  S2R R15, SR_TID.X ;  /* 0x00000000000f7919 */ /* 0x000eec0000002100 */
[----:B------:R-:W1:Y:S08]  /*0060*/  S2UR UR4, SR_CTAID.Y ;  /* 0x00000000000479c3 */ /* 0x000e700000002600 */
[----:B------:R-:W3:Y:S01]  /*0070*/  S2UR UR5, SR_CTAID.X ;  /* 0x00000000000579c3 */ /* 0x000ee20000002500 */
[----:B0-----:R-:W-:-:S04]  /*0080*/  MOV R0, UR6 ;  /* 0x0000000600007c02 */ /* 0x001fc80008000f00 */
[----:B------:R-:W-:-:S03]  /*0090*/  ISETP.GE.AND P0, PT, R0, 0x1, PT ;  /* 0x000000010000780c */ /* 0x000fc60003f06270 */
[----:B------:R-:W3:Y:S08]  /*00a0*/  LDC R16, c[0x0][0x360] ;  /* 0x0000d800ff107b82 */ /* 0x000ef00000000800 */
[----:B------:R-:W0:Y:S01]  /*00b0*/  LDC R17, c[0x0][0x3a0] ;  /* 0x0000e800ff117b82 */ /* 0x000e220000000800 */
[----:B-1----:R-:W-:Y:S02]  /*00c0*/  IMAD R19, R19, UR4, R13 ;  /* 0x0000000413137c24 */ /* 0x002fe4000f8e020d */
[----:B---3--:R-:W-:Y:S01]  /*00d0*/  IMAD R16, R16, UR5, R15 ;  /* 0x0000000510107c24 */ /* 0x008fe2000f8e020f */
[----:B--2---:R-:W-:Y:S06]  /*00e0*/  @!P0 BRA `(.L_x_0) ;  /* 0x0000000000a48947 */ /* 0x004fec0003800000 */
[----:B------:R-:W1:Y:S01]  /*00f0*/  S2UR UR6, SR_CgaCtaId ;  /* 0x00000000000679c3 */ /* 0x000e620000008800 */
[----:B------:R-:W2:Y:S01]  /*0100*/  LDCU UR7, c[0x0][0x3a0] ;  /* 0x00007400ff0777ac */ /* 0x000ea20008000800 */
[----:B------:R-:W-:Y:S01]  /*0110*/  IADD3 R6, PT, PT, R0, 0xf, RZ ;  /* 0x0000000f00067810 */ /* 0x000fe20007ffe0ff */
[----:B------:R-:W-:Y:S01]  /*0120*/  IMAD R21, R19, R0, R15 ;  /* 0x0000000013157224 */ /* 0x000fe200078e020f */
[----:B------:R-:W-:Y:S02]  /*0130*/  UMOV UR4, 0x400 ;  /* 0x0000040000047882 */ /* 0x000fe40000000000 */
[----:B------:R-:W-:Y:S01]  /*0140*/  SHF.R.U32.HI R6, RZ, 0x4, R6 ;  /* 0x00000004ff067819 */ /* 0x000fe20000011606 */
[----:B------:R-:W-:Y:S01]  /*0150*/  UIADD3 UR5, UPT, UPT, UR4, 0x400, URZ ;  /* 0x0000040004057890 */ /* 0x000fe2000fffe0ff */
[----:B------:R-:W3:Y:S02]  /*0160*/  LDC R11, c[0x0][0x3a0] ;  /* 0x0000e800ff0b7b82 */ /* 0x000ee40000000800 */
[----:B------:R-:W-:-:S06]  /*0170*/  IADD3 R10, PT, PT, -R6, RZ, RZ ;  /* 0x000000ff060a7210 */ /* 0x000fcc0007ffe1ff */
[----:B------:R-:W4:Y:S01]  /*0180*/  LDC.64 R2, c[0x0][0x380] ;  /* 0x0000e000ff027b82 */ /* 0x000f220000000a00 */
[----:B--2---:R-:W-:-:S07]  /*0190*/  IMAD R12, R13, UR7, R16 ;  /* 0x000000070d0c7c24 */ /* 0x004fce000f8e0210 */
[----:B------:R-:W2:Y:S01]  /*01a0*/  LDC.64 R4, c[0x0][0x398] ;  /* 0x0000e600ff047b82 */ /* 0x000ea20000000a00 */
[----:B-1----:R-:W-:Y:S02]  /*01b0*/  ULEA UR4, UR6, UR4, 0x18 ;  /* 0x0000000406047291 */ /* 0x002fe4000f8ec0ff */
[----:B------:R-:W-:-:S04]  /*01c0*/  ULEA UR5, UR6, UR5, 0x18 ;  /* 0x0000000506057291 */ /* 0x000fc8000f8ec0ff */
[----:B------:R-:W-:Y:S02]  /*01d0*/  LEA R0, R15, UR4, 0x6 ;  /* 0x000000040f007c11 */ /* 0x000fe4000f8e30ff */
[----:B------:R-:W-:-:S03]  /*01e0*/  LEA R8, R13, UR5, 0x6 ;  /* 0x000000050d087c11 */ /* 0x000fc6000f8e30ff */
[----:B------:R-:W-:Y:S01]  /*01f0*/  IMAD R23, R13, 0x4, R0 ;  /* 0x000000040d177824 */ /* 0x000fe200078e0200 */
[----:B------:R-:W-:-:S07]  /*0200*/  LEA R25, R15, R8, 0x2 ;  /* 0x000000080f197211 */ /* 0x000fce00078e10ff */
.L_x_1:
[----:B--2---:R-:W-:Y:S01]  /*0210*/  MOV R0, R5 ;  /* 0x0000000500007202 */ /* 0x004fe20000000f00 */
[----:B------:R-:W-:Y:S02]  /*0220*/  HFMA2 R18, -RZ, RZ, 0, 0 ;  /* 0x00000000ff127431 */ /* 0x000fe400000001ff */
[----:B------:R-:W-:Y:S01]  /*0230*/  IMAD.MOV.U32 R14, RZ, RZ, RZ ;  /* 0x000000ffff0e7224 */ /* 0x000fe200078e00ff */
[----:B------:R-:W-:Y:S01]  /*0240*/  ISETP.GE.AND P0, PT, R13, R0, PT ;  /* 0x000000000d00720c */ /* 0x000fe20003f06270 */
[----:B----4-:R-:W-:-:S03]  /*0250*/  IMAD.WIDE R6, R21, 0x4, R2 ;  /* 0x0000000415067825 */ /* 0x010fc600078e0202 */
[----:B---3--:R-:W-:Y:S02]  /*0260*/  ISETP.GE.OR P1, PT, R16, R11, P0 ;  /* 0x0000000b1000720c */ /* 0x008fe40000726670 */
[----:B------:R-:W-:-:S04]  /*0270*/  ISETP.GE.AND P0, PT, R15, R0, PT ;  /* 0x000000000f00720c */ /* 0x000fc80003f06270 */
[----:B------:R-:W-:-:S07]  /*0280*/  ISETP.GE.OR P0, PT, R19, R4, P0 ;  /* 0x000000041300720c */ /* 0x000fce0000706670 */
[----:B------:R-:W1:Y:S06]  /*0290*/  @!P1 LDC.64 R8, c[0x0][0x388] ;  /* 0x0000e200ff089b82 */ /* 0x000e6c0000000a00 */
[----:B------:R-:W2:Y:S01]  /*02a0*/  @!P0 LDG.E R14, desc[UR8][R6.64] ;  /* 0x00000008060e8981 */ /* 0x000ea2000c1e1900 */
[----:B-1----:R-:W-:-:S05]  /*02b0*/  @!P1 IMAD.WIDE R8, R12, 0x4, R8 ;  /* 0x000000040c089825 */ /* 0x002fca00078e0208 */
[----:B------:R-:W3:Y:S01]  /*02c0*/  @!P1 LDG.E R18, desc[UR8][R8.64] ;  /* 0x0000000808129981 */ /* 0x000ee2000c1e1900 */
[----:B------:R-:W-:-:S04]  /*02d0*/  IADD3 R10, PT, PT, R10, 0x1, RZ ;  /* 0x000000010a0a7810 */ /* 0x000fc80007ffe0ff */
[----:B------:R-:W-:Y:S01]  /*02e0*/  ISETP.NE.AND P0, PT, R10, RZ, PT ;  /* 0x000000ff0a00720c */ /* 0x000fe20003f05270 */
[----:B------:R-:W-:Y:S01]  /*02f0*/  VIADD R21, R21, 0x10 ;  /* 0x0000001015157836 */ /* 0x000fe20000000000 */
[----:B------:R-:W-:Y:S01]  /*0300*/  IADD3 R13, PT, PT, R13, 0x10, RZ ;  /* 0x000000100d0d7810 */ /* 0x000fe20007ffe0ff */
[----:B------:R-:W-:Y:S01]  /*0310*/  IMAD R12, R11, 0x10, R12 ;  /* 0x000000100b0c7824 */ /* 0x000fe200078e020c */
[----:B------:R-:W-:Y:S01]  /*0320*/  IADD3 R15, PT, PT, R15, 0x10, RZ ;  /* 0x000000100f0f7810 */ /* 0x000fe20007ffe0ff */
[----:B--2---:R1:W-:Y:S04]  /*0330*/  STS [R23], R14 ;  /* 0x0000000e17007388 */ /* 0x0043e80000000800 */
[----:B---3--:R1:W-:Y:S01]  /*0340*/  STS [R25], R18 ;  /* 0x0000001219007388 */ /* 0x0083e20000000800 */
[----:B------:R-:W-:Y:S08]  /*0350*/  BAR.SYNC.DEFER_BLOCKING 0x0 ;  /* 0x0000000000007b1d */ /* 0x000ff00000010000 */
[----:B------:R-:W-:Y:S06]  /*0360*/  BAR.SYNC.DEFER_BLOCKING 0x0 ;  /* 0x0000000000007b1d */ /* 0x000fec0000010000 */
[----:B-1----:R-:W-:Y:S05]  /*0370*/  @P0 BRA `(.L_x_1) ;  /* 0xfffffffc00a40947 */ /* 0x002fea000383ffff */
.L_x_0:
[----:B------:R-:W1:Y:S01]  /*0380*/  LDCU UR4, c[0x0][0x398] ;  /* 0x00007300ff0477ac */ /* 0x000e620008000800 */
[----:B0-----:R-:W-:-:S04]  /*0390*/  ISETP.GE.AND P0, PT, R16, R17, PT ;  /* 0x000000111000720c */ /* 0x001fc80003f06270 */
[----:B-1----:R-:W-:-:S13]  /*03a0*/  ISETP.GE.OR P0, PT, R19, UR4, P0 ;  /* 0x0000000413007c0c */ /* 0x002fda0008706670 */
[----:B------:R-:W-:Y:S05]  /*03b0*/  @P0 EXIT ;  /* 0x000000000000094d */ /* 0x000fea0003800000 */
[----:B------:R-:W-:Y:S02]  /*03c0*/  ISETP.GE.AND P0, PT, R0, 0x1, PT ;  /* 0x000000010000780c */ /* 0x000fe40003f06270 */
[----:B------:R-:W-:-:S11]  /*03d0*/  MOV R24, RZ ;  /* 0x000000ff00187202 */ /* 0x000fd60000000f00 */
[----:B------:R-:W-:Y:S05]  /*03e0*/  @!P0 BRA `(.L_x_2) ;  /* 0x0000000400e08947 */ /* 0x000fea0003800000 */
[C---:B------:R-:W-:Y:S01]  /*03f0*/  ISETP.GE.U32.AND P1, PT, R0.reuse, 0x8, PT ;  /* 0x000000080000780c */ /* 0x040fe20003f26070 */
[----:B------:R-:W-:Y:S01]  /*0400*/  HFMA2 R24, -RZ, RZ, 0, 0 ;  /* 0x00000000ff187431 */ /* 0x000fe200000001ff */
[----:B------:R-:W-:Y:S01]  /*0410*/  LOP3.LUT R27, R0, 0x7, RZ, 0xc0, !PT ;  /* 0x00000007001b7812 */ /* 0x000fe200078ec0ff */
[----:B------:R-:W-:Y:S01]  /*0420*/  IMAD R20, R19, R0, RZ ;  /* 0x0000000013147224 */ /* 0x000fe200078e02ff */
[----:B------:R-:W-:Y:S02]  /*0430*/  MOV R21, RZ ;  /* 0x000000ff00157202 */ /* 0x000fe40000000f00 */
[----:B------:R-:W-:-:S07]  /*0440*/  ISETP.NE.AND P0, PT, R27, RZ, PT ;  /* 0x000000ff1b00720c */ /* 0x000fce0003f05270 */
[----:B------:R-:W-:Y:S06]  /*0450*/  @!P1 BRA `(.L_x_3) ;  /* 0x0000000000c49947 */ /* 0x000fec0003800000 */
[----:B------:R-:W0:Y:S01]  /*0460*/  LDC.64 R2, c[0x0][0x380] ;  /* 0x0000e000ff027b82 */ /* 0x000e220000000a00 */
[----:B------:R-:W-:Y:S01]  /*0470*/  LOP3.LUT R21, R0, 0x7ffffff8, RZ, 0xc0, !PT ;  /* 0x7ffffff800157812 */ /* 0x000fe200078ec0ff */
[----:B------:R-:W-:Y:S01]  /*0480*/  IMAD.MOV.U32 R24, RZ, RZ, RZ ;  /* 0x000000ffff187224 */ /* 0x000fe200078e00ff */
[----:B------:R-:W-:Y:S02]  /*0490*/  MOV R18, R16 ;  /* 0x0000001000127202 */ /* 0x000fe40000000f00 */
[----:B------:R-:W-:Y:S01]  /*04a0*/  IADD3 R22, PT, PT, -R21, RZ, RZ ;  /* 0x000000ff15167210 */ /* 0x000fe20007ffe1ff */
[----:B0-----:R-:W-:-:S03]  /*04b0*/  IMAD.WIDE.U32 R2, R20, 0x4, R2 ;  /* 0x0000000414027825 */ /* 0x001fc600078e0002 */
[----:B------:R-:W-:-:S04]  /*04c0*/  IADD3 R4, P1, PT, R2, 0x10, RZ ;  /* 0x0000001002047810 */ /* 0x000fc80007f3e0ff */
[----:B------:R-:W-:-:S09]  /*04d0*/  IADD3.X R5, PT, PT, RZ, R3, RZ, P1, !PT ;  /* 0x00000003ff057210 */ /* 0x000fd20000ffe4ff */
.L_x_4:
[----:B------:R-:W0:Y:S01]  /*04e0*/  LDC.64 R14, c[0x0][0x388] ;  /* 0x0000e200ff0e7b82 */ /* 0x000e220000000a00 */
[----:B------:R-:W-:Y:S01]  /*04f0*/  IMAD.MOV.U32 R2, RZ, RZ, R4 ;  /* 0x000000ffff027224 */ /* 0x000fe200078e0004 */
[----:B------:R-:W-:-:S05]  /*0500*/  MOV R3, R5 ;  /* 0x0000000500037202 */ /* 0x000fca0000000f00 */
[----:B------:R-:W2:Y:S04]  /*0510*/  LDG.E R25, desc[UR8][R2.64+-0x10] ;  /* 0xfffff00802197981 */ /* 0x000ea8000c1e1900 */
[----:B------:R-:W3:Y:S04]  /*0520*/  LDG.E R23, desc[UR8][R2.64+-0xc] ;  /* 0xfffff40802177981 */ /* 0x000ee8000c1e1900 */
[----:B------:R-:W4:Y:S04]  /*0530*/  LDG.E R29, desc[UR8][R2.64+-0x8] ;  /* 0xfffff808021d7981 */ /* 0x000f28000c1e1900 */
[----:B------:R-:W5:Y:S01]  /*0540*/  LDG.E R28, desc[UR8][R2.64+-0x4] ;  /* 0xfffffc08021c7981 */ /* 0x000f62000c1e1900 */
[----:B0-----:R-:W-:-:S05]  /*0550*/  IMAD.WIDE R14, R18, 0x4, R14 ;  /* 0x00000004120e7825 */ /* 0x001fca00078e020e */
[----:B------:R0:W2:Y:S01]  /*0560*/  LDG.E R26, desc[UR8][R14.64] ;  /* 0x000000080e1a7981 */ /* 0x0000a2000c1e1900 */
[----:B------:R-:W-:-:S04]  /*0570*/  IMAD.WIDE R12, R17, 0x4, R14 ;  /* 0x00000004110c7825 */ /* 0x000fc800078e020e */
[C---:B------:R-:W-:Y:S02]  /*0580*/  IMAD.WIDE R4, R17.reuse, 0x4, R12 ;  /* 0x0000000411047825 */ /* 0x040fe400078e020c */
[----:B------:R-:W3:Y:S02]  /*0590*/  LDG.E R12, desc[UR8][R12.64] ;  /* 0x000000080c0c7981 */ /* 0x000ee4000c1e1900 */
[C---:B------:R-:W-:Y:S02]  /*05a0*/  IMAD.WIDE R8, R17.reuse, 0x4, R4 ;  /* 0x0000000411087825 */ /* 0x040fe400078e0204 */
[----:B------:R-:W4:Y:S02]  /*05b0*/  LDG.E R4, desc[UR8][R4.64] ;  /* 0x0000000804047981 */ /* 0x000f24000c1e1900 */
[C---:B------:R-:W-:Y:S02]  /*05c0*/  IMAD.WIDE R6, R17.reuse, 0x4, R8 ;  /* 0x0000000411067825 */ /* 0x040fe400078e0208 */
[----:B------:R-:W5:Y:S02]  /*05d0*/  LDG.E R8, desc[UR8][R8.64] ;  /* 0x0000000808087981 */ /* 0x000f64000c1e1900 */
[----:B------:R-:W-:-:S02]  /*05e0*/  IMAD.WIDE R10, R17, 0x4, R6 ;  /* 0x00000004110a7825 */ /* 0x000fc400078e0206 */
[----:B------:R-:W5:Y:S04]  /*05f0*/  LDG.E R5, desc[UR8][R2.64] ;  /* 0x0000000802057981 */ /* 0x000f68000c1e1900 */
[----:B------:R-:W5:Y:S01]  /*0600*/  LDG.E R6, desc[UR8][R6.64] ;  /* 0x0000000806067981 */ /* 0x000f62000c1e1900 */
[----:B0-----:R-:W-:-:S03]  /*0610*/  IMAD.WIDE R14, R17, 0x4, R10 ;  /* 0x00000004110e7825 */ /* 0x001fc600078e020a */
[----:B------:R-:W5:Y:S04]  /*0620*/  LDG.E R10, desc[UR8][R10.64] ;  /* 0x000000080a0a7981 */ /* 0x000f68000c1e1900 */
[----:B------:R-:W5:Y:S04]  /*0630*/  LDG.E R13, desc[UR8][R14.64] ;  /* 0x000000080e0d7981 */ /* 0x000f68000c1e1900 */
[----:B------:R-:W5:Y:S04]  /*0640*/  LDG.E R7, desc[UR8][R2.64+0x4] ;  /* 0x0000040802077981 */ /* 0x000f68000c1e1900 */
[----:B------:R-:W5:Y:S01]  /*0650*/  LDG.E R9, desc[UR8][R2.64+0xc] ;  /* 0x00000c0802097981 */ /* 0x000f62000c1e1900 */
[----:B--2---:R-:W-:Y:S01]  /*0660*/  FFMA R26, R25, R26, R24 ;  /* 0x0000001a191a7223 */ /* 0x004fe20000000018 */
[----:B------:R-:W-:-:S02]  /*0670*/  IMAD.WIDE R24, R17, 0x4, R14 ;  /* 0x0000000411187825 */ /* 0x000fc400078e020e */
[----:B------:R-:W2:Y:S04]  /*0680*/  LDG.E R14, desc[UR8][R2.64+0x8] ;  /* 0x00000808020e7981 */ /* 0x000ea8000c1e1900 */
[----:B------:R-:W2:Y:S01]  /*0690*/  LDG.E R24, desc[UR8][R24.64] ;  /* 0x0000000818187981 */ /* 0x000ea2000c1e1900 */
[----:B---3--:R-:W-:Y:S01]  /*06a0*/  FFMA R12, R23, R12, R26 ;  /* 0x0000000c170c7223 */ /* 0x008fe2000000001a */
[----:B------:R-:W-:-:S03]  /*06b0*/  IADD3 R22, PT, PT, R22, 0x8, RZ ;  /* 0x0000000816167810 */ /* 0x000fc60007ffe0ff */
[----:B----4-:R-:W-:Y:S01]  /*06c0*/  FFMA R29, R29, R4, R12 ;  /* 0x000000041d1d7223 */ /* 0x010fe2000000000c */
[----:B------:R-:W-:-:S03]  /*06d0*/  ISETP.NE.AND P1, PT, R22, RZ, PT ;  /* 0x000000ff1600720c */ /* 0x000fc60003f25270 */
[----:B-----5:R-:W-:Y:S01]  /*06e0*/  FFMA R8, R28, R8, R29 ;  /* 0x000000081c087223 */ /* 0x020fe2000000001d */
[----:B------:R-:W-:-:S03]  /*06f0*/  IADD3 R4, P2, PT, R2, 0x20, RZ ;  /* 0x0000002002047810 */ /* 0x000fc60007f5e0ff */
[----:B------:R-:W-:Y:S01]  /*0700*/  FFMA R6, R5, R6, R8 ;  /* 0x0000000605067223 */ /* 0x000fe20000000008 */
[----:B------:R-:W-:Y:S01]  /*0710*/  IADD3.X R5, PT, PT, RZ, R3, RZ, P2, !PT ;  /* 0x00000003ff057210 */ /* 0x000fe200017fe4ff */
[----:B------:R-:W-:Y:S02]  /*0720*/  IMAD R18, R17, 0x8, R18 ;  /* 0x0000000811127824 */ /* 0x000fe400078e0212 */
[----:B------:R-:W-:-:S04]  /*0730*/  FFMA R7, R7, R10, R6 ;  /* 0x0000000a07077223 */ /* 0x000fc80000000006 */
[----:B--2---:R-:W-:-:S04]  /*0740*/  FFMA R14, R14, R13, R7 ;  /* 0x0000000d0e0e7223 */ /* 0x004fc80000000007 */
[----:B------:R-:W-:Y:S01]  /*0750*/  FFMA R24, R9, R24, R14 ;  /* 0x0000001809187223 */ /* 0x000fe2000000000e */
[----:B------:R-:W-:Y:S06]  /*0760*/  @P1 BRA `(.L_x_4) ;  /* 0xfffffffc005c1947 */ /* 0x000fec000383ffff */
.L_x_3:
[----:B------:R-:W-:Y:S05]  /*0770*/  @!P0 BRA `(.L_x_2) ;  /* 0x0000000000fc8947 */ /* 0x000fea0003800000 */
[----:B------:R-:W-:Y:S02]  /*0780*/  ISETP.GE.U32.AND P1, PT, R27, 0x4, PT ;  /* 0x000000041b00780c */ /* 0x000fe40003f26070 */
[----:B------:R-:W-:-:S04]  /*0790*/  LOP3.LUT R14, R0, 0x3, RZ, 0xc0, !PT ;  /* 0x00000003000e7812 */ /* 0x000fc800078ec0ff */
[----:B------:R-:W-:-:S07]  /*07a0*/  ISETP.NE.AND P0, PT, R14, RZ, PT ;  /* 0x000000ff0e00720c */ /* 0x000fce0003f05270 */
[----:B------:R-:W-:Y:S06]  /*07b0*/  @!P1 BRA `(.L_x_5) ;  /* 0x00000000006c9947 */ /* 0x000fec0003800000 */
[----:B------:R-:W0:Y:S01]  /*07c0*/  LDC.64 R4, c[0x0][0x388] ;  /* 0x0000e200ff047b82 */ /* 0x000e220000000a00 */
[----:B------:R-:W1:Y:S01]  /*07d0*/  LDCU.64 UR4, c[0x0][0x380] ;  /* 0x00007000ff0477ac */ /* 0x000e620008000a00 */
[----:B------:R-:W-:Y:S01]  /*07e0*/  IMAD R7, R21, R17, R16 ;  /* 0x0000001115077224 */ /* 0x000fe200078e0210 */
[CC--:B------:R-:W-:Y:S02]  /*07f0*/  IADD3 R3, PT, PT, R20.reuse, R21.reuse, RZ ;  /* 0x0000001514037210 */ /* 0x0c0fe40007ffe0ff */
[----:B------:R-:W-:-:S03]  /*0800*/  IADD3 R8, P1, PT, R20, R21, RZ ;  /* 0x0000001514087210 */ /* 0x000fc60007f3e0ff */
[----:B------:R-:W2:Y:S01]  /*0810*/  LDC.64 R12, c[0x0][0x380] ;  /* 0x0000e000ff0c7b82 */ /* 0x000ea20000000a00 */
[----:B0-----:R-:W-:-:S04]  /*0820*/  IMAD.WIDE R4, R7, 0x4, R4 ;  /* 0x0000000407047825 */ /* 0x001fc800078e0204 */
[----:B------:R-:W-:Y:S02]  /*0830*/  IMAD.WIDE R6, R17, 0x4, R4 ;  /* 0x0000000411067825 */ /* 0x000fe400078e0204 */
[----:B------:R-:W3:Y:S02]  /*0840*/  LDG.E R4, desc[UR8][R4.64] ;  /* 0x0000000804047981 */ /* 0x000ee4000c1e1900 */
[----:B--2---:R-:W-:Y:S01]  /*0850*/  IMAD.WIDE.U32 R12, R3, 0x4, R12 ;  /* 0x00000004030c7825 */ /* 0x004fe200078e000c */
[----:B------:R-:W-:Y:S02]  /*0860*/  IADD3.X R3, PT, PT, RZ, RZ, RZ, P1, !PT ;  /* 0x000000ffff037210 */ /* 0x000fe40000ffe4ff */
[----:B-1----:R-:W-:-:S03]  /*0870*/  LEA R2, P1, R8, UR4, 0x2 ;  /* 0x0000000408027c11 */ /* 0x002fc6000f8210ff */
[----:B------:R-:W3:Y:S01]  /*0880*/  LDG.E R13, desc[UR8][R12.64] ;  /* 0x000000080c0d7981 */ /* 0x000ee2000c1e1900 */
[----:B------:R-:W-:Y:S01]  /*0890*/  LEA.HI.X R3, R8, UR5, R3, 0x2, P1 ;  /* 0x0000000508037c11 */ /* 0x000fe200088f1403 */
[C---:B------:R-:W-:Y:S02]  /*08a0*/  IMAD.WIDE R8, R17.reuse, 0x4, R6 ;  /* 0x0000000411087825 */ /* 0x040fe400078e0206 */
[----:B------:R-:W2:Y:S04]  /*08b0*/  LDG.E R6, desc[UR8][R6.64] ;  /* 0x0000000806067981 */ /* 0x000ea8000c1e1900 */
[----:B------:R-:W2:Y:S01]  /*08c0*/  LDG.E R15, desc[UR8][R2.64+0x4] ;  /* 0x00000408020f7981 */ /* 0x000ea2000c1e1900 */
[----:B------:R-:W-:-:S03]  /*08d0*/  IMAD.WIDE R10, R17, 0x4, R8 ;  /* 0x00000004110a7825 */ /* 0x000fc600078e0208 */
[----:B------:R-:W4:Y:S04]  /*08e0*/  LDG.E R22, desc[UR8][R8.64] ;  /* 0x0000000808167981 */ /* 0x000f28000c1e1900 */
[----:B------:R-:W4:Y:S04]  /*08f0*/  LDG.E R18, desc[UR8][R2.64+0x8] ;  /* 0x0000080802127981 */ /* 0x000f28000c1e1900 */
[----:B------:R-:W5:Y:S04]  /*0900*/  LDG.E R26, desc[UR8][R2.64+0xc] ;  /* 0x00000c08021a7981 */ /* 0x000f68000c1e1900 */
[----:B------:R-:W5:Y:S01]  /*0910*/  LDG.E R10, desc[UR8][R10.64] ;  /* 0x000000080a0a7981 */ /* 0x000f62000c1e1900 */
[----:B------:R-:W-:Y:S01]  /*0920*/  IADD3 R21, PT, PT, R21, 0x4, RZ ;  /* 0x0000000415157810 */ /* 0x000fe20007ffe0ff */
[----:B---3--:R-:W-:-:S04]  /*0930*/  FFMA R24, R13, R4, R24 ;  /* 0x000000040d187223 */ /* 0x008fc80000000018 */
[----:B--2---:R-:W-:-:S04]  /*0940*/  FFMA R15, R15, R6, R24 ;  /* 0x000000060f0f7223 */ /* 0x004fc80000000018 */
[----:B----4-:R-:W-:-:S04]  /*0950*/  FFMA R15, R18, R22, R15 ;  /* 0x00000016120f7223 */ /* 0x010fc8000000000f */
[----:B-----5:R-:W-:-:S07]  /*0960*/  FFMA R24, R26, R10, R15 ;  /* 0x0000000a1a187223 */ /* 0x020fce000000000f */
.L_x_5:
[----:B------:R-:W-:Y:S05]  /*0970*/  @!P0 BRA `(.L_x_2) ;  /* 0x00000000007c8947 */ /* 0x000fea0003800000 */
[----:B------:R-:W-:Y:S01]  /*0980*/  ISETP.NE.AND P1, PT, R14, 0x1, PT ;  /* 0x000000010e00780c */ /* 0x000fe20003f25270 */
[----:B------:R-:W0:Y:S01]  /*0990*/  LDC.64 R10, c[0x0][0x380] ;  /* 0x0000e000ff0a7b82 */ /* 0x000e220000000a00 */
[----:B------:R-:W-:-:S04]  /*09a0*/  LOP3.LUT R0, R0, 0x1, RZ, 0xc0, !PT ;  /* 0x0000000100007812 */ /* 0x000fc800078ec0ff */
[----:B------:R-:W-:-:S03]  /*09b0*/  ISETP.NE.U32.AND P0, PT, R0, 0x1, PT ;  /* 0x000000010000780c */ /* 0x000fc60003f05070 */
[----:B------:R-:W1:Y:S04]  /*09c0*/  LDC.64 R8, c[0x0][0x388] ;  /* 0x0000e200ff087b82 */ /* 0x000e680000000a00 */
[C---:B------:R-:W-:Y:S01]  /*09d0*/  @P1 IMAD.IADD R13, R20.reuse, 0x1, R21 ;  /* 0x00000001140d1824 */ /* 0x040fe200078e0215 */
[----:B------:R-:W-:-:S03]  /*09e0*/  @P1 IADD3 R0, P2, PT, R20, R21, RZ ;  /* 0x0000001514001210 */ /* 0x000fc60007f5e0ff */
[----:B------:R-:W2:Y:S01]  /*09f0*/  @P1 LDC.64 R2, c[0x0][0x380] ;  /* 0x0000e000ff021b82 */ /* 0x000ea20000000a00 */
[----:B------:R-:W-:-:S07]  /*0a00*/  @P1 IADD3.X R12, PT, PT, RZ, RZ, RZ, P2, !PT ;  /* 0x000000ffff0c1210 */ /* 0x000fce00017fe4ff */
[----:B------:R-:W3:Y:S01]  /*0a10*/  LDC.64 R4, c[0x0][0x380] ;  /* 0x0000e000ff047b82 */ /* 0x000ee20000000a00 */
[----:B0-----:R-:W-:-:S04]  /*0a20*/  @P1 IMAD.WIDE.U32 R10, R13, 0x4, R10 ;  /* 0x000000040d0a1825 */ /* 0x001fc800078e000a */
[C---:B------:R-:W-:Y:S01]  /*0a30*/  @P1 IMAD R13, R21.reuse, R17, R16 ;  /* 0x00000011150d1224 */ /* 0x040fe200078e0210 */
[----:B------:R-:W-:Y:S01]  /*0a40*/  @P1 IADD3 R21, PT, PT, R21, 0x2, RZ ;  /* 0x0000000215151810 */ /* 0x000fe20007ffe0ff */
[----:B------:R-:W4:Y:S01]  /*0a50*/  @P1 LDG.E R11, desc[UR8][R10.64] ;  /* 0x000000080a0b1981 */ /* 0x000f22000c1e1900 */
[----:B------:R-:W0:Y:S01]  /*0a60*/  LDC.64 R6, c[0x0][0x388] ;  /* 0x0000e200ff067b82 */ /* 0x000e220000000a00 */
[----:B-1----:R-:W-:Y:S01]  /*0a70*/  @P1 IMAD.WIDE R8, R13, 0x4, R8 ;  /* 0x000000040d081825 */ /* 0x002fe200078e0208 */
[----:B------:R-:W-:Y:S02]  /*0a80*/  @!P0 IADD3 R15, PT, PT, R20, R21, RZ ;  /* 0x00000015140f8210 */ /* 0x000fe40007ffe0ff */
[----:B--2---:R-:W-:Y:S01]  /*0a90*/  @P1 LEA R2, P2, R0, R2, 0x2 ;  /* 0x0000000200021211 */ /* 0x004fe200078410ff */
[----:B------:R-:W-:-:S03]  /*0aa0*/  @!P0 IMAD R21, R21, R17, R16 ;  /* 0x0000001115158224 */ /* 0x000fc600078e0210 */
[----:B------:R-:W-:Y:S01]  /*0ab0*/  @P1 LEA.HI.X R3, R0, R3, R12, 0x2, P2 ;  /* 0x0000000300031211 */ /* 0x000fe200010f140c */
[----:B------:R-:W-:Y:S01]  /*0ac0*/  @P1 IMAD.WIDE R12, R17, 0x4, R8 ;  /* 0x00000004110c1825 */ /* 0x000fe200078e0208 */
[----:B------:R-:W4:Y:S03]  /*0ad0*/  @P1 LDG.E R0, desc[UR8][R8.64] ;  /* 0x0000000808001981 */ /* 0x000f26000c1e1900 */
[----:B---3--:R-:W-:Y:S01]  /*0ae0*/  @!P0 IMAD.WIDE.U32 R4, R15, 0x4, R4 ;  /* 0x000000040f048825 */ /* 0x008fe200078e0004 */
[----:B------:R-:W2:Y:S04]  /*0af0*/  @P1 LDG.E R3, desc[UR8][R2.64+0x4] ;  /* 0x0000040802031981 */ /* 0x000ea8000c1e1900 */
[----:B------:R-:W2:Y:S01]  /*0b00*/  @P1 LDG.E R12, desc[UR8][R12.64] ;  /* 0x000000080c0c1981 */ /* 0x000ea2000c1e1900 */
[----:B0-----:R-:W-:-:S03]  /*0b10*/  @!P0 IMAD.WIDE R6, R21, 0x4, R6 ;  /* 0x0000000415068825 */ /* 0x001fc600078e0206 */
[----:B------:R-:W3:Y:S04]  /*0b20*/  @!P0 LDG.E R5, desc[UR8][R4.64] ;  /* 0x0000000804058981 */ /* 0x000ee8000c1e1900 */
[----:B------:R-:W3:Y:S01]  /*0b30*/  @!P0 LDG.E R6, desc[UR8][R6.64] ;  /* 0x0000000806068981 */ /* 0x000ee2000c1e1900 */
[----:B----4-:R-:W-:-:S04]  /*0b40*/  @P1 FFMA R0, R11, R0, R24 ;  /* 0x000000000b001223 */ /* 0x010fc80000000018 */
[----:B--2---:R-:W-:-:S04]  /*0b50*/  @P1 FFMA R24, R3, R12, R0 ;  /* 0x0000000c03181223 */ /* 0x004fc80000000000 */
[----:B---3--:R-:W-:-:S07]  /*0b60*/  @!P0 FFMA R24, R5, R6, R24 ;  /* 0x0000000605188223 */ /* 0x008fce0000000018 */
.L_x_2:
[----:B------:R-:W0:Y:S01]  /*0b70*/  LDC.64 R2, c[0x0][0x390] ;  /* 0x0000e400ff027b82 */ /* 0x000e220000000a00 */
[----:B------:R-:W-:-:S04]  /*0b80*/  IMAD R17, R19, R17, R16 ;  /* 0x0000001113117224 */ /* 0x000fc800078e0210 */
[----:B0-----:R-:W-:-:S05]  /*0b90*/  IMAD.WIDE R2, R17, 0x4, R2 ;  /* 0x0000000411027825 */ /* 0x001fca00078e0202 */
[----:B------:R-:W-:Y:S01]  /*0ba0*/  STG.E desc[UR8][R2.64], R24 ;  /* 0x0000001802007986 */ /* 0x000fe2000c101908 */
[----:B------:R-:W-:Y:S05]  /*0bb0*/  EXIT ;  /* 0x000000000000794d */ /* 0x000fea0003800000 */
.L_x_6:
[----:B------:R-:W-:-:S00]  /*0bc0*/  BRA `(.L_x_6) ;  /* 0xfffffffc00fc7947 */ /* 0x000fc0000383ffff */
[----:B------:R-:W-:-:S00]  /*0bd0*/  NOP ;  /* 0x0000000000007918 */ /* 0x000fc00000000000 */
        /* <DEDUP_REMOVED lines=10> */
.L_x_7:


//--------------------- .nv.shared._Z20matrix_multipl_tiledPfS_S_iii --------------------------
	.section	.nv.shared._Z20matrix_multipl_tiledPfS_S_iii,"aw",@nobits
	.sectionflags	@""
	.align	4
.nv.shared._Z20matrix_multipl_tiledPfS_S_iii:
	.zero		3072


//--------------------- .nv.shared.reserved.0     --------------------------
	.section	.nv.shared.reserved.0,"aw",@nobits
	.weak		__nv_reservedSMEM_offset_0_alias
	.size		__nv_reservedSMEM_offset_0_alias, 0, 64
	.other		__nv_reservedSMEM_offset_0_alias,@"STO_CUDA_RESERVED_SHARED STV_DEFAULT"
__nv_reservedSMEM_offset_0_alias:
	.zero		0
	.zero		64


//--------------------- .nv.constant0._Z20matrix_multipl_tiledPfS_S_iii --------------------------
	.section	.nv.constant0._Z20matrix_multipl_tiledPfS_S_iii,"a",@progbits
	.sectionflags	@""
	.align	4
.nv.constant0._Z20matrix_multipl_tiledPfS_S_iii:
	.zero		932


//--------------------- SYMBOLS --------------------------

	.type		.nv.reservedSmem.offset0,@object
	.size		.nv.reservedSmem.offset0,0x4
	.type		.nv.reservedSmem.cap,@object
	.size		.nv.reservedSmem.cap,0x4
